	.headerflags	@"EF_CUDA_TEXMODE_UNIFIED EF_CUDA_64BIT_ADDRESS EF_CUDA_ACCELERATORS EF_CUDA_SM90 EF_CUDA_VIRTUAL_SM(EF_CUDA_SM90)"
	.elftype	@"ET_EXEC"


//--------------------- .nv.info                  --------------------------
	.section	.nv.info,"",@"SHT_CUDA_INFO"
	.align	4


	//----- nvinfo : EIATTR_REGCOUNT
	.align		4
        /*0000*/ 	.byte	0x04, 0x2f
        /*0002*/ 	.short	(.L_1 - .L_0)
	.align		4
.L_0:
        /*0004*/ 	.word	index@(triton_poi_fused__softmax_mul_rsub_sub_5)
        /*0008*/ 	.word	0x0000001f


	//----- nvinfo : EIATTR_MIN_STACK_SIZE
	.align		4
.L_1:
        /*000c*/ 	.byte	0x04, 0x12
        /*000e*/ 	.short	(.L_3 - .L_2)
	.align		4
.L_2:
        /*0010*/ 	.word	index@(triton_poi_fused__softmax_mul_rsub_sub_5)
        /*0014*/ 	.word	0x00000000


	//----- nvinfo : EIATTR_FRAME_SIZE
	.align		4
.L_3:
        /*0018*/ 	.byte	0x04, 0x11
        /*001a*/ 	.short	(.L_5 - .L_4)
	.align		4
.L_4:
        /*001c*/ 	.word	index@(triton_poi_fused__softmax_mul_rsub_sub_5)
        /*0020*/ 	.word	0x00000000


	//----- nvinfo : EIATTR_MIN_STACK_SIZE
	.align		4
.L_5:
        /*0024*/ 	.byte	0x04, 0x12
        /*0026*/ 	.short	(.L_7 - .L_6)
	.align		4
.L_6:
        /*0028*/ 	.word	index@(triton_poi_fused__softmax_mul_rsub_sub_5)
        /*002c*/ 	.word	0x00000000
.L_7:


//--------------------- .nv.info.triton_poi_fused__softmax_mul_rsub_sub_5 --------------------------
	.section	.nv.info.triton_poi_fused__softmax_mul_rsub_sub_5,"",@"SHT_CUDA_INFO"
	.sectionflags	@""
	.align	4


	//----- nvinfo : EIATTR_CUDA_API_VERSION
	.align		4
        /*0000*/ 	.byte	0x04, 0x37
        /*0002*/ 	.short	(.L_9 - .L_8)
.L_8:
        /*0004*/ 	.word	0x0000007c


	//----- nvinfo : EIATTR_KPARAM_INFO
	.align		4
.L_9:
        /*0008*/ 	.byte	0x04, 0x17
        /*000a*/ 	.short	(.L_11 - .L_10)
.L_10:
        /*000c*/ 	.word	0x00000000
        /*0010*/ 	.short	0x0004
        /*0012*/ 	.short	0x0020
        /*0014*/ 	.byte	0x00, 0xf0, 0x11, 0x00


	//----- nvinfo : EIATTR_KPARAM_INFO
	.align		4
.L_11:
        /*0018*/ 	.byte	0x04, 0x17
        /*001a*/ 	.short	(.L_13 - .L_12)
.L_12:
        /*001c*/ 	.word	0x00000000
        /*0020*/ 	.short	0x0003
        /*0022*/ 	.short	0x0018
        /*0024*/ 	.byte	0x00, 0xf4, 0x21, 0x00


	//----- nvinfo : EIATTR_KPARAM_INFO
	.align		4
.L_13:
        /*0028*/ 	.byte	0x04, 0x17
        /*002a*/ 	.short	(.L_15 - .L_14)
.L_14:
        /*002c*/ 	.word	0x00000000
        /*0030*/ 	.short	0x0002
        /*0032*/ 	.short	0x0010
        /*0034*/ 	.byte	0x00, 0xf4, 0x21, 0x00


	//----- nvinfo : EIATTR_KPARAM_INFO
	.align		4
.L_15:
        /*0038*/ 	.byte	0x04, 0x17
        /*003a*/ 	.short	(.L_17 - .L_16)
.L_16:
        /*003c*/ 	.word	0x00000000
        /*0040*/ 	.short	0x0001
        /*0042*/ 	.short	0x0008
        /*0044*/ 	.byte	0x00, 0xf4, 0x21, 0x00


	//----- nvinfo : EIATTR_KPARAM_INFO
	.align		4
.L_17:
        /*0048*/ 	.byte	0x04, 0x17
        /*004a*/ 	.short	(.L_19 - .L_18)
.L_18:
        /*004c*/ 	.word	0x00000000
        /*0050*/ 	.short	0x0000
        /*0052*/ 	.short	0x0000
        /*0054*/ 	.byte	0x00, 0xf4, 0x21, 0x00


	//----- nvinfo : EIATTR_SPARSE_MMA_MASK
	.align		4
.L_19:
        /*0058*/ 	.byte	0x03, 0x50
        /*005a*/ 	.short	0x0000


	//----- nvinfo : EIATTR_MAXREG_COUNT
	.align		4
        /*005c*/ 	.byte	0x03, 0x1b
        /*005e*/ 	.short	0x00ff


	//----- nvinfo : EIATTR_EXIT_INSTR_OFFSETS
	.align		4
        /*0060*/ 	.byte	0x04, 0x1c
        /*0062*/ 	.short	(.L_21 - .L_20)


	//   ....[0]....
.L_20:
        /*0064*/ 	.word	0x000009b0


	//   ....[1]....
        /*0068*/ 	.word	0x000009d0


	//----- nvinfo : EIATTR_REQNTID
	.align		4
.L_21:
        /*006c*/ 	.byte	0x04, 0x10
        /*006e*/ 	.short	(.L_23 - .L_22)
.L_22:
        /*0070*/ 	.word	0x00000020
        /*0074*/ 	.word	0x00000001
        /*0078*/ 	.word	0x00000001


	//----- nvinfo : EIATTR_CBANK_PARAM_SIZE
	.align		4
.L_23:
        /*007c*/ 	.byte	0x03, 0x19
        /*007e*/ 	.short	0x0024


	//----- nvinfo : EIATTR_PARAM_CBANK
	.align		4
        /*0080*/ 	.byte	0x04, 0x0a
        /*0082*/ 	.short	(.L_25 - .L_24)
	.align		4
.L_24:
        /*0084*/ 	.word	index@(.nv.constant0.triton_poi_fused__softmax_mul_rsub_sub_5)
        /*0088*/ 	.short	0x0210
        /*008a*/ 	.short	0x0024


	//----- nvinfo : EIATTR_SW_WAR
	.align		4
.L_25:
        /*008c*/ 	.byte	0x04, 0x36
        /*008e*/ 	.short	(.L_27 - .L_26)
.L_26:
        /*0090*/ 	.word	0x00000008
.L_27:


//--------------------- .nv.callgraph             --------------------------
	.section	.nv.callgraph,"",@"SHT_CUDA_CALLGRAPH"
	.align	4
	.sectionentsize	8
	.align		4
        /*0000*/ 	.word	0x00000000
	.align		4
        /*0004*/ 	.word	0xffffffff
	.align		4
        /*0008*/ 	.word	0x00000000
	.align		4
        /*000c*/ 	.word	0xfffffffe
	.align		4
        /*0010*/ 	.word	0x00000000
	.align		4
        /*0014*/ 	.word	0xfffffffd
	.align		4
        /*0018*/ 	.word	0x00000000
	.align		4
        /*001c*/ 	.word	0xfffffffc


//--------------------- .text.triton_poi_fused__softmax_mul_rsub_sub_5 --------------------------
	.section	.text.triton_poi_fused__softmax_mul_rsub_sub_5,"ax",@progbits
	.align	128
        .global         triton_poi_fused__softmax_mul_rsub_sub_5
        .type           triton_poi_fused__softmax_mul_rsub_sub_5,@function
        .size           triton_poi_fused__softmax_mul_rsub_sub_5,(.L_x_1 - triton_poi_fused__softmax_mul_rsub_sub_5)
        .other          triton_poi_fused__softmax_mul_rsub_sub_5,@"STO_CUDA_ENTRY STV_DEFAULT"
triton_poi_fused__softmax_mul_rsub_sub_5:
.text.triton_poi_fused__softmax_mul_rsub_sub_5:
[----:B------:R-:W0:Y:S01]  /*0000*/  LDC R1, c[0x0][0x28] ;  /* 0x00000a00ff017b82 */ /* 0x000e220000000800 */
[----:B------:R-:W1:Y:S07]  /*0010*/  S2R R0, SR_TID.X ;  /* 0x0000000000007919 */ /* 0x000e6e0000002100 */
[----:B------:R-:W2:Y:S01]  /*0020*/  LDC.64 R8, c[0x0][0x218] ;  /* 0x00008600ff087b82 */ /* 0x000ea20000000a00 */
[----:B------:R-:W-:Y:S02]  /*0030*/  CS2R R12, SRZ ;  /* 0x00000000000c7805 */ /* 0x000fe4000001ff00 */
[----:B------:R-:W-:Y:S01]  /*0040*/  CS2R R16, SRZ ;  /* 0x0000000000107805 */ /* 0x000fe2000001ff00 */
[----:B------:R-:W3:Y:S01]  /*0050*/  S2R R3, SR_CTAID.X ;  /* 0x0000000000037919 */ /* 0x000ee20000002500 */
[----:B------:R-:W-:Y:S01]  /*0060*/  ULDC.64 UR4, c[0x0][0x208] ;  /* 0x0000820000047ab9 */ /* 0x000fe20000000a00 */
[----:B------:R-:W-:-:S02]  /*0070*/  HFMA2.MMA R10, -RZ, RZ, 0, 0 ;  /* 0x00000000ff0a7435 */ /* 0x000fc400000001ff */
[----:B------:R-:W4:Y:S01]  /*0080*/  LDC.64 R4, c[0x0][0x210] ;  /* 0x00008400ff047b82 */ /* 0x000f220000000a00 */
[----:B-1----:R-:W-:-:S04]  /*0090*/  SHF.L.U32 R0, R0, 0x1, RZ ;  /* 0x0000000100007819 */ /* 0x002fc800000006ff */
[----:B------:R-:W-:Y:S02]  /*00a0*/  LOP3.LUT R0, R0, 0x3e, RZ, 0xc0, !PT ;  /* 0x0000003e00007812 */ /* 0x000fe400078ec0ff */
[----:B---3--:R-:W-:Y:S02]  /*00b0*/  SHF.R.S32.HI R2, RZ, 0x19, R3 ;  /* 0x00000019ff027819 */ /* 0x008fe40000011403 */
[----:B------:R-:W-:Y:S02]  /*00c0*/  LEA R0, R3, R0, 0x6 ;  /* 0x0000000003007211 */ /* 0x000fe400078e30ff */
[----:B------:R-:W-:Y:S02]  /*00d0*/  SGXT R3, R2, 0x1 ;  /* 0x000000010203781a */ /* 0x000fe40000000200 */
[----:B------:R-:W-:Y:S02]  /*00e0*/  IADD3 R2, R0, 0x1, RZ ;  /* 0x0000000100027810 */ /* 0x000fe40007ffe0ff */
[----:B------:R-:W-:-:S02]  /*00f0*/  LEA.HI R6, R3, R0, RZ, 0x2 ;  /* 0x0000000003067211 */ /* 0x000fc400078f10ff */
[----:B------:R-:W-:Y:S02]  /*0100*/  LEA.HI R7, R3, R2, RZ, 0x2 ;  /* 0x0000000203077211 */ /* 0x000fe400078f10ff */
[----:B------:R-:W-:Y:S02]  /*0110*/  LOP3.LUT R3, R6, 0x3ffffffc, RZ, 0xc0, !PT ;  /* 0x3ffffffc06037812 */ /* 0x000fe400078ec0ff */
[----:B------:R-:W-:Y:S02]  /*0120*/  LOP3.LUT R7, R7, 0x3ffffffc, RZ, 0xc0, !PT ;  /* 0x3ffffffc07077812 */ /* 0x000fe400078ec0ff */
[----:B------:R-:W-:Y:S02]  /*0130*/  IADD3 R3, R0, -R3, RZ ;  /* 0x8000000300037210 */ /* 0x000fe40007ffe0ff */
[----:B------:R-:W-:Y:S02]  /*0140*/  ISETP.GE.AND P0, PT, R0, 0x40, PT ;  /* 0x000000400000780c */ /* 0x000fe40003f06270 */
[----:B------:R-:W-:-:S02]  /*0150*/  IADD3 R7, R2, -R7, RZ ;  /* 0x8000000702077210 */ /* 0x000fc40007ffe0ff */
[----:B------:R-:W-:Y:S02]  /*0160*/  SHF.L.U32 R3, R3, 0x2, RZ ;  /* 0x0000000203037819 */ /* 0x000fe400000006ff */
[----:B------:R-:W-:-:S03]  /*0170*/  SHF.L.U32 R11, R7, 0x2, RZ ;  /* 0x00000002070b7819 */ /* 0x000fc600000006ff */
[--C-:B--2---:R-:W-:Y:S01]  /*0180*/  IMAD.WIDE R6, R3, 0x4, R8.reuse ;  /* 0x0000000403067825 */ /* 0x104fe200078e0208 */
[----:B------:R-:W-:Y:S02]  /*0190*/  SHF.L.U32 R3, R0, 0x2, RZ ;  /* 0x0000000200037819 */ /* 0x000fe400000006ff */
[----:B------:R-:W-:Y:S01]  /*01a0*/  CS2R R14, SRZ ;  /* 0x00000000000e7805 */ /* 0x000fe2000001ff00 */
[----:B------:R-:W-:Y:S01]  /*01b0*/  IMAD.WIDE R8, R11, 0x4, R8 ;  /* 0x000000040b087825 */ /* 0x000fe200078e0208 */
[----:B------:R-:W2:Y:S01]  /*01c0*/  @!P0 LDG.E.EL R13, desc[UR4][R6.64] ;  /* 0x00000004060d8981 */ /* 0x000ea2000c2e1900 */
[----:B------:R-:W-:Y:S02]  /*01d0*/  SHF.L.U32 R11, R2, 0x2, RZ ;  /* 0x00000002020b7819 */ /* 0x000fe400000006ff */
[--C-:B----4-:R-:W-:Y:S01]  /*01e0*/  IMAD.WIDE R2, R3, 0x4, R4.reuse ;  /* 0x0000000403027825 */ /* 0x110fe200078e0204 */
[----:B------:R-:W3:Y:S03]  /*01f0*/  @!P0 LDG.E.EL R17, desc[UR4][R6.64+0x4] ;  /* 0x0000040406118981 */ /* 0x000ee6000c2e1900 */
[----:B------:R-:W-:Y:S01]  /*0200*/  IMAD.WIDE R4, R11, 0x4, R4 ;  /* 0x000000040b047825 */ /* 0x000fe200078e0204 */
[----:B------:R-:W4:Y:S01]  /*0210*/  @!P0 LDG.E.EL R12, desc[UR4][R8.64] ;  /* 0x00000004080c8981 */ /* 0x000f22000c2e1900 */
[----:B------:R-:W-:-:S03]  /*0220*/  MOV R11, RZ ;  /* 0x000000ff000b7202 */ /* 0x000fc60000000f00 */
[----:B------:R-:W5:Y:S01]  /*0230*/  @!P0 LDG.E.EL R16, desc[UR4][R8.64+0x4] ;  /* 0x0000040408108981 */ /* 0x000f62000c2e1900 */
[----:B------:R-:W-:-:S03]  /*0240*/  CS2R R20, SRZ ;  /* 0x0000000000147805 */ /* 0x000fc6000001ff00 */
[----:B------:R-:W5:Y:S04]  /*0250*/  @!P0 LDG.E.EL R10, desc[UR4][R2.64] ;  /* 0x00000004020a8981 */ /* 0x000f68000c2e1900 */
[----:B------:R-:W5:Y:S04]  /*0260*/  @!P0 LDG.E.EL R14, desc[UR4][R2.64+0x4] ;  /* 0x00000404020e8981 */ /* 0x000f68000c2e1900 */
[----:B------:R-:W5:Y:S04]  /*0270*/  @!P0 LDG.E.EL R11, desc[UR4][R4.64] ;  /* 0x00000004040b8981 */ /* 0x000f68000c2e1900 */
[----:B------:R-:W5:Y:S04]  /*0280*/  @!P0 LDG.E.EL R15, desc[UR4][R4.64+0x4] ;  /* 0x00000404040f8981 */ /* 0x000f68000c2e1900 */
[----:B------:R-:W5:Y:S01]  /*0290*/  @!P0 LDG.E.EL R21, desc[UR4][R6.64+0x8] ;  /* 0x0000080406158981 */ /* 0x000f62000c2e1900 */
[----:B------:R-:W-:-:S03]  /*02a0*/  CS2R R18, SRZ ;  /* 0x0000000000127805 */ /* 0x000fc6000001ff00 */
[----:B------:R-:W5:Y:S01]  /*02b0*/  @!P0 LDG.E.EL R20, desc[UR4][R8.64+0x8] ;  /* 0x0000080408148981 */ /* 0x000f62000c2e1900 */
[----:B------:R-:W-:-:S03]  /*02c0*/  CS2R R24, SRZ ;  /* 0x0000000000187805 */ /* 0x000fc6000001ff00 */
[----:B------:R-:W5:Y:S04]  /*02d0*/  @!P0 LDG.E.EL R18, desc[UR4][R2.64+0x8] ;  /* 0x0000080402128981 */ /* 0x000f68000c2e1900 */
[----:B------:R-:W5:Y:S01]  /*02e0*/  @!P0 LDG.E.EL R19, desc[UR4][R4.64+0x8] ;  /* 0x0000080404138981 */ /* 0x000f62000c2e1900 */
[----:B------:R-:W-:-:S03]  /*02f0*/  CS2R R22, SRZ ;  /* 0x0000000000167805 */ /* 0x000fc6000001ff00 */
[----:B------:R4:W5:Y:S04]  /*0300*/  @!P0 LDG.E.EL R25, desc[UR4][R6.64+0xc] ;  /* 0x00000c0406198981 */ /* 0x000968000c2e1900 */
[----:B------:R-:W5:Y:S04]  /*0310*/  @!P0 LDG.E.EL R24, desc[UR4][R8.64+0xc] ;  /* 0x00000c0408188981 */ /* 0x000f68000c2e1900 */
[----:B------:R1:W5:Y:S04]  /*0320*/  @!P0 LDG.E.EL R22, desc[UR4][R2.64+0xc] ;  /* 0x00000c0402168981 */ /* 0x000368000c2e1900 */
[----:B------:R1:W5:Y:S01]  /*0330*/  @!P0 LDG.E.EL R23, desc[UR4][R4.64+0xc] ;  /* 0x00000c0404178981 */ /* 0x000362000c2e1900 */
[----:B--2---:R-:W-:Y:S01]  /*0340*/  FADD R26, -R13, 1 ;  /* 0x3f8000000d1a7421 */ /* 0x004fe20000000100 */
[----:B---3--:R-:W-:-:S03]  /*0350*/  FADD R27, -R17, 1 ;  /* 0x3f800000111b7421 */ /* 0x008fc60000000100 */
[----:B------:R-:W-:Y:S01]  /*0360*/  FMUL R28, R26, 1.00000000000000000000e+10 ;  /* 0x501502f91a1c7820 */ /* 0x000fe20000400000 */
[----:B------:R-:W-:Y:S01]  /*0370*/  FMUL R26, R27, 1.00000000000000000000e+10 ;  /* 0x501502f91b1a7820 */ /* 0x000fe20000400000 */
[----:B----4-:R-:W-:Y:S01]  /*0380*/  FADD R6, -R12, 1 ;  /* 0x3f8000000c067421 */ /* 0x010fe20000000100 */
[----:B-----5:R-:W-:-:S03]  /*0390*/  FADD R7, -R16, 1 ;  /* 0x3f80000010077421 */ /* 0x020fc60000000100 */
[----:B-1----:R-:W-:Y:S01]  /*03a0*/  FMUL R3, R6, 1.00000000000000000000e+10 ;  /* 0x501502f906037820 */ /* 0x002fe20000400000 */
[----:B------:R-:W-:Y:S01]  /*03b0*/  FFMA R13, R13, R10, -R28 ;  /* 0x0000000a0d0d7223 */ /* 0x000fe2000000081c */
[----:B------:R-:W-:Y:S01]  /*03c0*/  FMUL R7, R7, 1.00000000000000000000e+10 ;  /* 0x501502f907077820 */ /* 0x000fe20000400000 */
[----:B------:R-:W-:Y:S01]  /*03d0*/  FFMA R14, R17, R14, -R26 ;  /* 0x0000000e110e7223 */ /* 0x000fe2000000081a */
[----:B------:R-:W-:-:S04]  /*03e0*/  FFMA R12, R12, R11, -R3 ;  /* 0x0000000b0c0c7223 */ /* 0x000fc80000000803 */
[CC--:B------:R-:W-:Y:S01]  /*03f0*/  FSETP.GT.AND P1, PT, R13.reuse, R14.reuse, PT ;  /* 0x0000000e0d00720b */ /* 0x0c0fe20003f24000 */
[----:B------:R-:W-:Y:S01]  /*0400*/  FFMA R7, R16, R15, -R7 ;  /* 0x0000000f10077223 */ /* 0x000fe20000000807 */
[C---:B------:R-:W-:Y:S02]  /*0410*/  FSETP.NAN.AND P2, PT, R13.reuse, R13, PT ;  /* 0x0000000d0d00720b */ /* 0x040fe40003f48000 */
[----:B------:R-:W-:Y:S01]  /*0420*/  FSEL R2, R13, R14, P1 ;  /* 0x0000000e0d027208 */ /* 0x000fe20000800000 */
[----:B------:R-:W-:Y:S01]  /*0430*/  FADD R3, -R21, 1 ;  /* 0x3f80000015037421 */ /* 0x000fe20000000100 */
[C---:B------:R-:W-:Y:S02]  /*0440*/  FSETP.GT.AND P1, PT, R12.reuse, R7, PT ;  /* 0x000000070c00720b */ /* 0x040fe40003f24000 */
[----:B------:R-:W-:Y:S01]  /*0450*/  FSEL R2, R13, R2, P2 ;  /* 0x000000020d027208 */ /* 0x000fe20001000000 */
[----:B------:R-:W-:Y:S01]  /*0460*/  FMUL R6, R3, 1.00000000000000000000e+10 ;  /* 0x501502f903067820 */ /* 0x000fe20000400000 */
[----:B------:R-:W-:-:S02]  /*0470*/  FSETP.NAN.AND P2, PT, R12, R12, PT ;  /* 0x0000000c0c00720b */ /* 0x000fc40003f48000 */
[----:B------:R-:W-:Y:S01]  /*0480*/  FSEL R3, R12, R7, P1 ;  /* 0x000000070c037208 */ /* 0x000fe20000800000 */
[----:B0-----:R-:W-:Y:S01]  /*0490*/  FADD R4, -R20, 1 ;  /* 0x3f80000014047421 */ /* 0x001fe20000000100 */
[----:B------:R-:W-:Y:S02]  /*04a0*/  FSETP.NAN.AND P3, PT, R2, R2, PT ;  /* 0x000000020200720b */ /* 0x000fe40003f68000 */
[----:B------:R-:W-:Y:S01]  /*04b0*/  FSEL R3, R12, R3, P2 ;  /* 0x000000030c037208 */ /* 0x000fe20001000000 */
[----:B------:R-:W-:Y:S01]  /*04c0*/  FFMA R21, R21, R18, -R6 ;  /* 0x0000001215157223 */ /* 0x000fe20000000806 */
[----:B------:R-:W-:Y:S02]  /*04d0*/  FMUL R5, R4, 1.00000000000000000000e+10 ;  /* 0x501502f904057820 */ /* 0x000fe40000400000 */
[----:B------:R-:W-:Y:S02]  /*04e0*/  FSETP.NAN.AND P2, PT, R3, R3, PT ;  /* 0x000000030300720b */ /* 0x000fe40003f48000 */
[----:B------:R-:W-:Y:S01]  /*04f0*/  FSETP.GT.AND P1, PT, R2, R21, PT ;  /* 0x000000150200720b */ /* 0x000fe20003f24000 */
[----:B------:R-:W-:Y:S01]  /*0500*/  FFMA R20, R20, R19, -R5 ;  /* 0x0000001314147223 */ /* 0x000fe20000000805 */
[----:B------:R-:W-:-:S03]  /*0510*/  FADD R4, -R25, 1 ;  /* 0x3f80000019047421 */ /* 0x000fc60000000100 */
[----:B------:R-:W-:Y:S02]  /*0520*/  @!P3 FSEL R2, R2, R21, P1 ;  /* 0x000000150202b208 */ /* 0x000fe40000800000 */
[C---:B------:R-:W-:Y:S01]  /*0530*/  FSETP.GT.AND P1, PT, R3.reuse, R20, PT ;  /* 0x000000140300720b */ /* 0x040fe20003f24000 */
[----:B------:R-:W-:Y:S01]  /*0540*/  FMUL R6, R4, 1.00000000000000000000e+10 ;  /* 0x501502f904067820 */ /* 0x000fe20000400000 */
[----:B------:R-:W-:Y:S01]  /*0550*/  FSETP.NAN.AND P3, PT, R2, R2, PT ;  /* 0x000000020200720b */ /* 0x000fe20003f68000 */
[----:B------:R-:W-:Y:S01]  /*0560*/  FADD R4, -R24, 1 ;  /* 0x3f80000018047421 */ /* 0x000fe20000000100 */
[----:B------:R-:W-:Y:S01]  /*0570*/  @!P2 FSEL R3, R3, R20, P1 ;  /* 0x000000140303a208 */ /* 0x000fe20000800000 */
[----:B------:R-:W-:Y:S02]  /*0580*/  FFMA R25, R25, R22, -R6 ;  /* 0x0000001619197223 */ /* 0x000fe40000000806 */
[----:B------:R-:W-:Y:S01]  /*0590*/  FMUL R5, R4, 1.00000000000000000000e+10 ;  /* 0x501502f904057820 */ /* 0x000fe20000400000 */
[----:B------:R-:W-:-:S02]  /*05a0*/  FSETP.NAN.AND P2, PT, R3, R3, PT ;  /* 0x000000030300720b */ /* 0x000fc40003f48000 */
[----:B------:R-:W-:Y:S01]  /*05b0*/  FSETP.GT.AND P1, PT, R2, R25, PT ;  /* 0x000000190200720b */ /* 0x000fe20003f24000 */
[----:B------:R-:W-:Y:S02]  /*05c0*/  FFMA R24, R24, R23, -R5 ;  /* 0x0000001718187223 */ /* 0x000fe40000000805 */
[----:B------:R-:W0:Y:S02]  /*05d0*/  LDC.64 R4, c[0x0][0x220] ;  /* 0x00008800ff047b82 */ /* 0x000e240000000a00 */
[----:B------:R-:W-:Y:S02]  /*05e0*/  @!P3 FSEL R2, R2, R25, P1 ;  /* 0x000000190202b208 */ /* 0x000fe40000800000 */
[----:B------:R-:W-:-:S04]  /*05f0*/  FSETP.GT.AND P1, PT, R3, R24, PT ;  /* 0x000000180300720b */ /* 0x000fc80003f24000 */
[----:B------:R-:W-:Y:S01]  /*0600*/  @!P2 FSEL R3, R3, R24, P1 ;  /* 0x000000180303a208 */ /* 0x000fe20000800000 */
[----:B------:R-:W-:-:S04]  /*0610*/  FADD R13, R13, -R2 ;  /* 0x800000020d0d7221 */ /* 0x000fc80000000000 */
[----:B------:R-:W-:Y:S01]  /*0620*/  FADD R12, R12, -R3 ;  /* 0x800000030c0c7221 */ /* 0x000fe20000000000 */
[----:B------:R-:W-:-:S03]  /*0630*/  FMUL R13, R13, 1.4426950216293334961 ;  /* 0x3fb8aa3b0d0d7820 */ /* 0x000fc60000400000 */
[----:B------:R-:W-:Y:S02]  /*0640*/  FMUL R12, R12, 1.4426950216293334961 ;  /* 0x3fb8aa3b0c0c7820 */ /* 0x000fe40000400000 */
[----:B------:R-:W-:-:S03]  /*0650*/  FSETP.GEU.AND P1, PT, R13, -126, PT ;  /* 0xc2fc00000d00780b */ /* 0x000fc60003f2e000 */
[----:B------:R-:W-:Y:S01]  /*0660*/  FSETP.GEU.AND P6, PT, R12, -126, PT ;  /* 0xc2fc00000c00780b */ /* 0x000fe20003fce000 */
[----:B------:R-:W-:Y:S01]  /*0670*/  FADD R14, R14, -R2 ;  /* 0x800000020e0e7221 */ /* 0x000fe20000000000 */
[----:B------:R-:W-:-:S08]  /*0680*/  FADD R7, R7, -R3 ;  /* 0x8000000307077221 */ /* 0x000fd00000000000 */
[----:B------:R-:W-:-:S03]  /*0690*/  @!P1 FMUL R13, R13, 0.5 ;  /* 0x3f0000000d0d9820 */ /* 0x000fc60000400000 */
[----:B------:R-:W-:-:S03]  /*06a0*/  @!P6 FMUL R12, R12, 0.5 ;  /* 0x3f0000000c0ce820 */ /* 0x000fc60000400000 */
[----:B------:R-:W1:Y:S01]  /*06b0*/  MUFU.EX2 R13, R13 ;  /* 0x0000000d000d7308 */ /* 0x000e620000000800 */
[----:B------:R-:W-:-:S07]  /*06c0*/  FMUL R14, R14, 1.4426950216293334961 ;  /* 0x3fb8aa3b0e0e7820 */ /* 0x000fce0000400000 */
[----:B------:R-:W2:Y:S01]  /*06d0*/  MUFU.EX2 R12, R12 ;  /* 0x0000000c000c7308 */ /* 0x000ea20000000800 */
[--C-:B------:R-:W-:Y:S01]  /*06e0*/  FADD R21, R21, -R2.reuse ;  /* 0x8000000215157221 */ /* 0x100fe20000000000 */
[----:B------:R-:W-:Y:S01]  /*06f0*/  FMUL R8, R7, 1.4426950216293334961 ;  /* 0x3fb8aa3b07087820 */ /* 0x000fe20000400000 */
[--C-:B------:R-:W-:Y:S01]  /*0700*/  FADD R20, R20, -R3.reuse ;  /* 0x8000000314147221 */ /* 0x100fe20000000000 */
[----:B------:R-:W-:Y:S01]  /*0710*/  FADD R24, R24, -R3 ;  /* 0x8000000318187221 */ /* 0x000fe20000000000 */
[----:B------:R-:W-:Y:S01]  /*0720*/  FSETP.GEU.AND P2, PT, R14, -126, PT ;  /* 0xc2fc00000e00780b */ /* 0x000fe20003f4e000 */
[----:B------:R-:W-:Y:S01]  /*0730*/  FMUL R21, R21, 1.4426950216293334961 ;  /* 0x3fb8aa3b15157820 */ /* 0x000fe20000400000 */
[----:B------:R-:W-:Y:S01]  /*0740*/  FADD R25, R25, -R2 ;  /* 0x8000000219197221 */ /* 0x000fe20000000000 */
[----:B------:R-:W-:Y:S01]  /*0750*/  FMUL R20, R20, 1.4426950216293334961 ;  /* 0x3fb8aa3b14147820 */ /* 0x000fe20000400000 */
[----:B------:R-:W-:Y:S01]  /*0760*/  FSETP.GEU.AND P5, PT, R8, -126, PT ;  /* 0xc2fc00000800780b */ /* 0x000fe20003fae000 */
[----:B------:R-:W-:Y:S01]  /*0770*/  FMUL R24, R24, 1.4426950216293334961 ;  /* 0x3fb8aa3b18187820 */ /* 0x000fe20000400000 */
[----:B------:R-:W-:Y:S01]  /*0780*/  FMUL R25, R25, 1.4426950216293334961 ;  /* 0x3fb8aa3b19197820 */ /* 0x000fe20000400000 */
[----:B------:R-:W-:Y:S01]  /*0790*/  FSETP.GEU.AND P3, PT, R21, -126, PT ;  /* 0xc2fc00001500780b */ /* 0x000fe20003f6e000 */
[----:B-1----:R-:W-:Y:S01]  /*07a0*/  @!P1 FMUL R13, R13, R13 ;  /* 0x0000000d0d0d9220 */ /* 0x002fe20000400000 */
[----:B------:R-:W1:Y:S01]  /*07b0*/  LDC.64 R6, c[0x0][0x228] ;  /* 0x00008a00ff067b82 */ /* 0x000e620000000a00 */
[----:B--2---:R-:W-:Y:S01]  /*07c0*/  @!P6 FMUL R12, R12, R12 ;  /* 0x0000000c0c0ce220 */ /* 0x004fe20000400000 */
[----:B------:R-:W-:-:S02]  /*07d0*/  FSETP.GEU.AND P6, PT, R20, -126, PT ;  /* 0xc2fc00001400780b */ /* 0x000fc40003fce000 */
[----:B------:R-:W-:Y:S02]  /*07e0*/  FSETP.GEU.AND P1, PT, R24, -126, PT ;  /* 0xc2fc00001800780b */ /* 0x000fe40003f2e000 */
[----:B------:R-:W-:Y:S01]  /*07f0*/  FSETP.GEU.AND P4, PT, R25, -126, PT ;  /* 0xc2fc00001900780b */ /* 0x000fe20003f8e000 */
[----:B------:R-:W-:Y:S01]  /*0800*/  @!P2 FMUL R14, R14, 0.5 ;  /* 0x3f0000000e0ea820 */ /* 0x000fe20000400000 */
[----:B------:R-:W-:-:S03]  /*0810*/  @!P5 FMUL R8, R8, 0.5 ;  /* 0x3f0000000808d820 */ /* 0x000fc60000400000 */
[----:B------:R-:W-:Y:S01]  /*0820*/  @!P3 FMUL R21, R21, 0.5 ;  /* 0x3f0000001515b820 */ /* 0x000fe20000400000 */
[----:B------:R-:W-:Y:S03]  /*0830*/  MUFU.EX2 R9, R8 ;  /* 0x0000000800097308 */ /* 0x000fe60000000800 */
[----:B------:R-:W-:Y:S02]  /*0840*/  @!P6 FMUL R20, R20, 0.5 ;  /* 0x3f0000001414e820 */ /* 0x000fe40000400000 */
[----:B------:R-:W-:-:S03]  /*0850*/  @!P1 FMUL R24, R24, 0.5 ;  /* 0x3f00000018189820 */ /* 0x000fc60000400000 */
[----:B------:R-:W2:Y:S01]  /*0860*/  MUFU.EX2 R14, R14 ;  /* 0x0000000e000e7308 */ /* 0x000ea20000000800 */
[----:B------:R-:W-:-:S07]  /*0870*/  @!P4 FMUL R25, R25, 0.5 ;  /* 0x3f0000001919c820 */ /* 0x000fce0000400000 */
[----:B------:R-:W3:Y:S08]  /*0880*/  MUFU.EX2 R10, R21 ;  /* 0x00000015000a7308 */ /* 0x000ef00000000800 */
[----:B------:R-:W4:Y:S01]  /*0890*/  MUFU.EX2 R16, R20 ;  /* 0x0000001400107308 */ /* 0x000f220000000800 */
[----:B--2---:R-:W-:-:S07]  /*08a0*/  @!P2 FMUL R14, R14, R14 ;  /* 0x0000000e0e0ea220 */ /* 0x004fce0000400000 */
[----:B------:R-:W2:Y:S01]  /*08b0*/  MUFU.EX2 R18, R25 ;  /* 0x0000001900127308 */ /* 0x000ea20000000800 */
[----:B------:R-:W-:-:S07]  /*08c0*/  @!P5 FMUL R9, R9, R9 ;  /* 0x000000090909d220 */ /* 0x000fce0000400000 */
[----:B------:R-:W5:Y:S01]  /*08d0*/  MUFU.EX2 R24, R24 ;  /* 0x0000001800187308 */ /* 0x000f620000000800 */
[----:B------:R-:W-:Y:S01]  /*08e0*/  FADD R13, R13, R14 ;  /* 0x0000000e0d0d7221 */ /* 0x000fe20000000000 */
[----:B------:R-:W-:Y:S01]  /*08f0*/  FADD R9, R12, R9 ;  /* 0x000000090c097221 */ /* 0x000fe20000000000 */
[----:B---3--:R-:W-:Y:S01]  /*0900*/  @!P3 FMUL R10, R10, R10 ;  /* 0x0000000a0a0ab220 */ /* 0x008fe20000400000 */
[----:B----4-:R-:W-:Y:S01]  /*0910*/  @!P6 FMUL R16, R16, R16 ;  /* 0x000000101010e220 */ /* 0x010fe20000400000 */
[----:B0-----:R-:W-:-:S04]  /*0920*/  IMAD.WIDE R4, R0, 0x4, R4 ;  /* 0x0000000400047825 */ /* 0x001fc800078e0204 */
[----:B------:R-:W-:Y:S01]  /*0930*/  FADD R13, R13, R10 ;  /* 0x0000000a0d0d7221 */ /* 0x000fe20000000000 */
[----:B------:R-:W-:Y:S01]  /*0940*/  FADD R9, R9, R16 ;  /* 0x0000001009097221 */ /* 0x000fe20000000000 */
[----:B--2---:R-:W-:Y:S01]  /*0950*/  @!P4 FMUL R18, R18, R18 ;  /* 0x000000121212c220 */ /* 0x004fe20000400000 */
[----:B------:R0:W-:Y:S01]  /*0960*/  @!P0 STG.E.64 desc[UR4][R4.64], R2 ;  /* 0x0000000204008986 */ /* 0x0001e2000c101b04 */
[----:B-1----:R-:W-:-:S04]  /*0970*/  IMAD.WIDE R6, R0, 0x4, R6 ;  /* 0x0000000400067825 */ /* 0x002fc800078e0206 */
[----:B-----5:R-:W-:Y:S01]  /*0980*/  @!P1 FMUL R24, R24, R24 ;  /* 0x0000001818189220 */ /* 0x020fe20000400000 */
[----:B------:R-:W-:-:S03]  /*0990*/  FADD R8, R13, R18 ;  /* 0x000000120d087221 */ /* 0x000fc60000000000 */
[----:B------:R-:W-:Y:S01]  /*09a0*/  FADD R9, R9, R24 ;  /* 0x0000001809097221 */ /* 0x000fe20000000000 */
[----:B0-----:R-:W-:Y:S06]  /*09b0*/  @P0 EXIT ;  /* 0x000000000000094d */ /* 0x001fec0003800000 */
[----:B------:R-:W-:Y:S01]  /*09c0*/  STG.E.64 desc[UR4][R6.64], R8 ;  /* 0x0000000806007986 */ /* 0x000fe2000c101b04 */
[----:B------:R-:W-:Y:S05]  /*09d0*/  EXIT ;  /* 0x000000000000794d */ /* 0x000fea0003800000 */
.L_x_0:
[----:B------:R-:W-:-:S00]  /*09e0*/  BRA `(.L_x_0) ;  /* 0xfffffffc00fc7947 */ /* 0x000fc0000383ffff */
[----:B------:R-:W-:-:S00]  /*09f0*/  NOP ;  /* 0x0000000000007918 */ /* 0x000fc00000000000 */
        /* <DEDUP_REMOVED lines=8> */
.L_x_1:


//--------------------- .nv.constant0.triton_poi_fused__softmax_mul_rsub_sub_5 --------------------------
	.section	.nv.constant0.triton_poi_fused__softmax_mul_rsub_sub_5,"a",@progbits
	.sectionflags	@""
	.align	4
.nv.constant0.triton_poi_fused__softmax_mul_rsub_sub_5:
	.zero		564
